//
// Generated by NVIDIA NVVM Compiler
//
// Compiler Build ID: CL-36424714
// Cuda compilation tools, release 13.0, V13.0.88
// Based on NVVM 20.0.0
//

.version 9.0
.target sm_100
.address_size 64

	// .globl	myop_kernel_impl

.visible .entry myop_kernel_impl(
	.param .u64 .ptr .align 1 myop_kernel_impl_param_0,
	.param .u64 .ptr .align 1 myop_kernel_impl_param_1,
	.param .u32 myop_kernel_impl_param_2
)
{
	.reg .pred 	%p<2>;
	.reg .b32 	%r<6>;
	.reg .b32 	%f<3>;
	.reg .b64 	%rd<8>;

	ld.param.u64 	%rd1, [myop_kernel_impl_param_0];
	ld.param.u64 	%rd2, [myop_kernel_impl_param_1];
	ld.param.u32 	%r2, [myop_kernel_impl_param_2];
	mov.u32 	%r3, %ntid.x;
	mov.u32 	%r4, %ctaid.x;
	mov.u32 	%r5, %tid.x;
	mad.lo.s32 	%r1, %r3, %r4, %r5;
	setp.ge.s32 	%p1, %r1, %r2;
	@%p1 bra 	$L__BB0_2;
	cvta.to.global.u64 	%rd3, %rd1;
	cvta.to.global.u64 	%rd4, %rd2;
	mul.wide.s32 	%rd5, %r1, 4;
	add.s64 	%rd6, %rd3, %rd5;
	ld.global.f32 	%f1, [%rd6];
	add.f32 	%f2, %f1, 0f3F800000;
	add.s64 	%rd7, %rd4, %rd5;
	st.global.f32 	[%rd7], %f2;
$L__BB0_2:
	ret;

}


// ===== COMPILED SASS (sm_100) =====

	.target	sm_100

	.elftype	@"ET_EXEC"


//--------------------- .note.nv.tkinfo           --------------------------
	.section	.note.nv.tkinfo,"",@"SHT_NOTE"
	.sectionflags	@"SHF_NOTE_NV_TKINFO"
	.tkinfo
        /*0018*/ 	.word	0x00000002
        /*0030*/ 	.string	""
        /*0030*/ 	.string	"ptxas"
        /*0030*/ 	.string	"Cuda compilation tools, release 13.0, V13.0.88"
        /*0030*/ 	.string	"Build cuda_13.0.r13.0/compiler.36424714_0"
        /*0030*/ 	.string	"-arch sm_100 -m 64 "



//--------------------- .note.nv.cuinfo           --------------------------
	.section	.note.nv.cuinfo,"",@"SHT_NOTE"
	.sectionflags	@"SHF_NOTE_NV_CUINFO"
        /*0018*/ 	.short	0x0002
        /*001a*/ 	.short	0x0064
        /*001c*/ 	.short	0x0082
	.zero		2


//--------------------- .nv.info                  --------------------------
	.section	.nv.info,"",@"SHT_CUDA_INFO"
	.align	4


	//----- nvinfo : EIATTR_REGCOUNT
	.align		4
        /*0000*/ 	.byte	0x04, 0x2f
        /*0002*/ 	.short	(.L_1 - .L_0)
	.align		4
.L_0:
        /*0004*/ 	.word	index@(myop_kernel_impl)
        /*0008*/ 	.word	0x0000000a


	//----- nvinfo : EIATTR_FRAME_SIZE
	.align		4
.L_1:
        /*000c*/ 	.byte	0x04, 0x11
        /*000e*/ 	.short	(.L_3 - .L_2)
	.align		4
.L_2:
        /*0010*/ 	.word	index@(myop_kernel_impl)
        /*0014*/ 	.word	0x00000000


	//----- nvinfo : EIATTR_MIN_STACK_SIZE
	.align		4
.L_3:
        /*0018*/ 	.byte	0x04, 0x12
        /*001a*/ 	.short	(.L_5 - .L_4)
	.align		4
.L_4:
        /*001c*/ 	.word	index@(myop_kernel_impl)
        /*0020*/ 	.word	0x00000000
.L_5:


//--------------------- .nv.compat                --------------------------
	.section	.nv.compat,"",@"SHT_CUDA_COMPAT_INFO"
	.align	4
        /*0000*/ 	.byte	0x02, 0x09, 0x00, 0x00, 0x02, 0x02, 0x01, 0x00, 0x02, 0x05, 0x05, 0x00, 0x03, 0x07, 0x01, 0x01
        /*0010*/ 	.byte	0x02, 0x03, 0x00, 0x00, 0x02, 0x06, 0x01, 0x00, 0x04, 0x0b, 0x08, 0x00, 0x09, 0x00, 0x00, 0x00
        /*0020*/ 	.byte	0x00, 0x00, 0x00, 0x00


//--------------------- .nv.info.myop_kernel_impl --------------------------
	.section	.nv.info.myop_kernel_impl,"",@"SHT_CUDA_INFO"
	.sectionflags	@""
	.align	4


	//----- nvinfo : EIATTR_CUDA_API_VERSION
	.align		4
        /*0000*/ 	.byte	0x04, 0x37
        /*0002*/ 	.short	(.L_7 - .L_6)
.L_6:
        /*0004*/ 	.word	0x00000082


	//----- nvinfo : EIATTR_KPARAM_INFO
	.align		4
.L_7:
        /*0008*/ 	.byte	0x04, 0x17
        /*000a*/ 	.short	(.L_9 - .L_8)
.L_8:
        /*000c*/ 	.word	0x00000000
        /*0010*/ 	.short	0x0002
        /*0012*/ 	.short	0x0010
        /*0014*/ 	.byte	0x00, 0xf0, 0x11, 0x00


	//----- nvinfo : EIATTR_KPARAM_INFO
	.align		4
.L_9:
        /*0018*/ 	.byte	0x04, 0x17
        /*001a*/ 	.short	(.L_11 - .L_10)
.L_10:
        /*001c*/ 	.word	0x00000000
        /*0020*/ 	.short	0x0001
        /*0022*/ 	.short	0x0008
        /*0024*/ 	.byte	0x00, 0xf5, 0x21, 0x00


	//----- nvinfo : EIATTR_KPARAM_INFO
	.align		4
.L_11:
        /*0028*/ 	.byte	0x04, 0x17
        /*002a*/ 	.short	(.L_13 - .L_12)
.L_12:
        /*002c*/ 	.word	0x00000000
        /*0030*/ 	.short	0x0000
        /*0032*/ 	.short	0x0000
        /*0034*/ 	.byte	0x00, 0xf5, 0x21, 0x00


	//----- nvinfo : EIATTR_SPARSE_MMA_MASK
	.align		4
.L_13:
        /*0038*/ 	.byte	0x03, 0x50
        /*003a*/ 	.short	0x0000


	//----- nvinfo : EIATTR_MAXREG_COUNT
	.align		4
        /*003c*/ 	.byte	0x03, 0x1b
        /*003e*/ 	.short	0x00ff


	//----- nvinfo : EIATTR_MERCURY_ISA_VERSION
	.align		4
        /*0040*/ 	.byte	0x03, 0x5f
        /*0042*/ 	.short	0x0101


	//----- nvinfo : EIATTR_VRC_CTA_INIT_COUNT
	.align		4
        /*0044*/ 	.byte	0x02, 0x4a
	.zero		1
	.zero		1


	//----- nvinfo : EIATTR_EXIT_INSTR_OFFSETS
	.align		4
        /*0048*/ 	.byte	0x04, 0x1c
        /*004a*/ 	.short	(.L_15 - .L_14)


	//   ....[0]....
.L_14:
        /*004c*/ 	.word	0x00000070


	//   ....[1]....
        /*0050*/ 	.word	0x00000100


	//----- nvinfo : EIATTR_CBANK_PARAM_SIZE
	.align		4
.L_15:
        /*0054*/ 	.byte	0x03, 0x19
        /*0056*/ 	.short	0x0014


	//----- nvinfo : EIATTR_PARAM_CBANK
	.align		4
        /*0058*/ 	.byte	0x04, 0x0a
        /*005a*/ 	.short	(.L_17 - .L_16)
	.align		4
.L_16:
        /*005c*/ 	.word	index@(.nv.constant0.myop_kernel_impl)
        /*0060*/ 	.short	0x0380
        /*0062*/ 	.short	0x0014


	//----- nvinfo : EIATTR_SW_WAR
	.align		4
.L_17:
        /*0064*/ 	.byte	0x04, 0x36
        /*0066*/ 	.short	(.L_19 - .L_18)
.L_18:
        /*0068*/ 	.word	0x00000008
.L_19:


//--------------------- .nv.callgraph             --------------------------
	.section	.nv.callgraph,"",@"SHT_CUDA_CALLGRAPH"
	.align	4
	.sectionentsize	8
	.align		4
        /*0000*/ 	.word	0x00000000
	.align		4
        /*0004*/ 	.word	0xffffffff
	.align		4
        /*0008*/ 	.word	0x00000000
	.align		4
        /*000c*/ 	.word	0xfffffffe
	.align		4
        /*0010*/ 	.word	0x00000000
	.align		4
        /*0014*/ 	.word	0xfffffffd
	.align		4
        /*0018*/ 	.word	0x00000000
	.align		4
        /*001c*/ 	.word	0xfffffffc


//--------------------- .text.myop_kernel_impl    --------------------------
	.section	.text.myop_kernel_impl,"ax",@progbits
	.align	128
        .global         myop_kernel_impl
        .type           myop_kernel_impl,@function
        .size           myop_kernel_impl,(.L_x_1 - myop_kernel_impl)
        .other          myop_kernel_impl,@"STO_CUDA_ENTRY STV_DEFAULT"
myop_kernel_impl:
.text.myop_kernel_impl:
[----:B------:R-:W-:Y:S01]  /*0000*/  LDC R1, c[0x0][0x37c] ;  /* 0x0000df00ff017b82 */ /* 0x000fe20000000800 */
[----:B------:R-:W0:Y:S01]  /*0010*/  S2R R7, SR_CTAID.X ;  /* 0x0000000000077919 */ /* 0x000e220000002500 */
[----:B------:R-:W0:Y:S01]  /*0020*/  LDCU UR4, c[0x0][0x360] ;  /* 0x00006c00ff0477ac */ /* 0x000e220008000800 */
[----:B------:R-:W0:Y:S01]  /*0030*/  S2R R0, SR_TID.X ;  /* 0x0000000000007919 */ /* 0x000e220000002100 */
[----:B------:R-:W1:Y:S01]  /*0040*/  LDCU UR5, c[0x0][0x390] ;  /* 0x00007200ff0577ac */ /* 0x000e620008000800 */
[----:B0-----:R-:W-:-:S05]  /*0050*/  IMAD R7, R7, UR4, R0 ;  /* 0x0000000407077c24 */ /* 0x001fca000f8e0200 */
[----:B-1----:R-:W-:-:S13]  /*0060*/  ISETP.GE.AND P0, PT, R7, UR5, PT ;  /* 0x0000000507007c0c */ /* 0x002fda000bf06270 */
[----:B------:R-:W-:Y:S05]  /*0070*/  @P0 EXIT ;  /* 0x000000000000094d */ /* 0x000fea0003800000 */
[----:B------:R-:W0:Y:S01]  /*0080*/  LDC.64 R2, c[0x0][0x380] ;  /* 0x0000e000ff027b82 */ /* 0x000e220000000a00 */
[----:B------:R-:W1:Y:S07]  /*0090*/  LDCU.64 UR4, c[0x0][0x358] ;  /* 0x00006b00ff0477ac */ /* 0x000e6e0008000a00 */
[----:B------:R-:W2:Y:S01]  /*00a0*/  LDC.64 R4, c[0x0][0x388] ;  /* 0x0000e200ff047b82 */ /* 0x000ea20000000a00 */
[----:B0-----:R-:W-:-:S06]  /*00b0*/  IMAD.WIDE R2, R7, 0x4, R2 ;  /* 0x0000000407027825 */ /* 0x001fcc00078e0202 */
[----:B-1----:R-:W3:Y:S01]  /*00c0*/  LDG.E R2, desc[UR4][R2.64] ;  /* 0x0000000402027981 */ /* 0x002ee2000c1e1900 */
[----:B--2---:R-:W-:-:S04]  /*00d0*/  IMAD.WIDE R4, R7, 0x4, R4 ;  /* 0x0000000407047825 */ /* 0x004fc800078e0204 */
[----:B---3--:R-:W-:-:S05]  /*00e0*/  FADD R7, R2, 1 ;  /* 0x3f80000002077421 */ /* 0x008fca0000000000 */
[----:B------:R-:W-:Y:S01]  /*00f0*/  STG.E desc[UR4][R4.64], R7 ;  /* 0x0000000704007986 */ /* 0x000fe2000c101904 */
[----:B------:R-:W-:Y:S05]  /*0100*/  EXIT ;  /* 0x000000000000794d */ /* 0x000fea0003800000 */
.L_x_0:
[----:B------:R-:W-:-:S00]  /*0110*/  BRA `(.L_x_0) ;  /* 0xfffffffc00fc7947 */ /* 0x000fc0000383ffff */
[----:B------:R-:W-:-:S00]  /*0120*/  NOP ;  /* 0x0000000000007918 */ /* 0x000fc00000000000 */
        /* <DEDUP_REMOVED lines=13> */
.L_x_1:


//--------------------- .nv.shared.reserved.0     --------------------------
	.section	.nv.shared.reserved.0,"aw",@nobits
	.weak		__nv_reservedSMEM_offset_0_alias
	.size		__nv_reservedSMEM_offset_0_alias, 0, 64
	.other		__nv_reservedSMEM_offset_0_alias,@"STO_CUDA_RESERVED_SHARED STV_DEFAULT"
__nv_reservedSMEM_offset_0_alias:
	.zero		0
	.zero		64


//--------------------- .nv.constant0.myop_kernel_impl --------------------------
	.section	.nv.constant0.myop_kernel_impl,"a",@progbits
	.sectionflags	@""
	.align	4
.nv.constant0.myop_kernel_impl:
	.zero		916


//--------------------- SYMBOLS --------------------------

	.type		.nv.reservedSmem.offset0,@object
	.size		.nv.reservedSmem.offset0,0x4
